//
// Generated by NVIDIA NVVM Compiler
//
// Compiler Build ID: CL-36424714
// Cuda compilation tools, release 13.0, V13.0.88
// Based on NVVM 20.0.0
//

.version 9.0
.target sm_100
.address_size 64

	// .globl	_Z16simple_wmma_gemmP6__halfS0_PfS1_iiiff

.visible .entry _Z16simple_wmma_gemmP6__halfS0_PfS1_iiiff(
	.param .u64 .ptr .align 1 _Z16simple_wmma_gemmP6__halfS0_PfS1_iiiff_param_0,
	.param .u64 .ptr .align 1 _Z16simple_wmma_gemmP6__halfS0_PfS1_iiiff_param_1,
	.param .u64 .ptr .align 1 _Z16simple_wmma_gemmP6__halfS0_PfS1_iiiff_param_2,
	.param .u64 .ptr .align 1 _Z16simple_wmma_gemmP6__halfS0_PfS1_iiiff_param_3,
	.param .u32 _Z16simple_wmma_gemmP6__halfS0_PfS1_iiiff_param_4,
	.param .u32 _Z16simple_wmma_gemmP6__halfS0_PfS1_iiiff_param_5,
	.param .u32 _Z16simple_wmma_gemmP6__halfS0_PfS1_iiiff_param_6,
	.param .f32 _Z16simple_wmma_gemmP6__halfS0_PfS1_iiiff_param_7,
	.param .f32 _Z16simple_wmma_gemmP6__halfS0_PfS1_iiiff_param_8
)
{
	.reg .pred 	%p<13>;
	.reg .b16 	%rs<31>;
	.reg .b32 	%r<41>;
	.reg .b32 	%f<89>;
	.reg .b64 	%rd<56>;

	ld.param.u64 	%rd8, [_Z16simple_wmma_gemmP6__halfS0_PfS1_iiiff_param_0];
	ld.param.u64 	%rd9, [_Z16simple_wmma_gemmP6__halfS0_PfS1_iiiff_param_1];
	ld.param.u64 	%rd6, [_Z16simple_wmma_gemmP6__halfS0_PfS1_iiiff_param_2];
	ld.param.u64 	%rd7, [_Z16simple_wmma_gemmP6__halfS0_PfS1_iiiff_param_3];
	ld.param.u32 	%r20, [_Z16simple_wmma_gemmP6__halfS0_PfS1_iiiff_param_4];
	ld.param.u32 	%r18, [_Z16simple_wmma_gemmP6__halfS0_PfS1_iiiff_param_5];
	ld.param.u32 	%r19, [_Z16simple_wmma_gemmP6__halfS0_PfS1_iiiff_param_6];
	ld.param.f32 	%f13, [_Z16simple_wmma_gemmP6__halfS0_PfS1_iiiff_param_7];
	ld.param.f32 	%f14, [_Z16simple_wmma_gemmP6__halfS0_PfS1_iiiff_param_8];
	cvta.to.global.u64 	%rd1, %rd9;
	cvta.to.global.u64 	%rd2, %rd8;
	mov.u32 	%r21, %ctaid.y;
	mov.u32 	%r22, %ntid.y;
	mov.u32 	%r23, %tid.y;
	mad.lo.s32 	%r1, %r21, %r22, %r23;
	mov.u32 	%r24, %ctaid.x;
	mov.u32 	%r25, %ntid.x;
	mov.u32 	%r26, %tid.x;
	mad.lo.s32 	%r2, %r24, %r25, %r26;
	setp.ge.s32 	%p1, %r1, %r20;
	setp.ge.s32 	%p2, %r2, %r18;
	or.pred  	%p3, %p1, %p2;
	@%p3 bra 	$L__BB0_14;
	setp.lt.s32 	%p4, %r19, 1;
	mov.f32 	%f88, 0f00000000;
	@%p4 bra 	$L__BB0_13;
	mul.lo.s32 	%r3, %r19, %r1;
	and.b32  	%r4, %r19, 7;
	setp.lt.u32 	%p5, %r19, 8;
	mov.f32 	%f88, 0f00000000;
	mov.b32 	%r39, 0;
	@%p5 bra 	$L__BB0_5;
	and.b32  	%r39, %r19, 2147483640;
	neg.s32 	%r37, %r39;
	shl.b32 	%r7, %r18, 3;
	mul.wide.u32 	%rd10, %r3, 2;
	add.s64 	%rd11, %rd10, %rd2;
	add.s64 	%rd55, %rd11, 8;
	mov.f32 	%f88, 0f00000000;
	mul.wide.s32 	%rd14, %r18, 2;
	mov.u32 	%r36, %r2;
$L__BB0_4:
	.pragma "nounroll";
	ld.global.u16 	%rs1, [%rd55+-8];
	// begin inline asm
	{  cvt.f32.f16 %f19, %rs1;}

	// end inline asm
	mul.wide.s32 	%rd12, %r36, 2;
	add.s64 	%rd13, %rd1, %rd12;
	ld.global.u16 	%rs2, [%rd13];
	// begin inline asm
	{  cvt.f32.f16 %f20, %rs2;}

	// end inline asm
	mul.rn.f32 	%f35, %f19, %f20;
	add.rn.f32 	%f36, %f88, %f35;
	ld.global.u16 	%rs3, [%rd55+-6];
	// begin inline asm
	{  cvt.f32.f16 %f21, %rs3;}

	// end inline asm
	add.s64 	%rd15, %rd13, %rd14;
	ld.global.u16 	%rs4, [%rd15];
	// begin inline asm
	{  cvt.f32.f16 %f22, %rs4;}

	// end inline asm
	mul.rn.f32 	%f37, %f21, %f22;
	add.rn.f32 	%f38, %f36, %f37;
	ld.global.u16 	%rs5, [%rd55+-4];
	// begin inline asm
	{  cvt.f32.f16 %f23, %rs5;}

	// end inline asm
	add.s64 	%rd16, %rd15, %rd14;
	ld.global.u16 	%rs6, [%rd16];
	// begin inline asm
	{  cvt.f32.f16 %f24, %rs6;}

	// end inline asm
	mul.rn.f32 	%f39, %f23, %f24;
	add.rn.f32 	%f40, %f38, %f39;
	ld.global.u16 	%rs7, [%rd55+-2];
	// begin inline asm
	{  cvt.f32.f16 %f25, %rs7;}

	// end inline asm
	add.s64 	%rd17, %rd16, %rd14;
	ld.global.u16 	%rs8, [%rd17];
	// begin inline asm
	{  cvt.f32.f16 %f26, %rs8;}

	// end inline asm
	mul.rn.f32 	%f41, %f25, %f26;
	add.rn.f32 	%f42, %f40, %f41;
	ld.global.u16 	%rs9, [%rd55];
	// begin inline asm
	{  cvt.f32.f16 %f27, %rs9;}

	// end inline asm
	add.s64 	%rd18, %rd17, %rd14;
	ld.global.u16 	%rs10, [%rd18];
	// begin inline asm
	{  cvt.f32.f16 %f28, %rs10;}

	// end inline asm
	mul.rn.f32 	%f43, %f27, %f28;
	add.rn.f32 	%f44, %f42, %f43;
	ld.global.u16 	%rs11, [%rd55+2];
	// begin inline asm
	{  cvt.f32.f16 %f29, %rs11;}

	// end inline asm
	add.s64 	%rd19, %rd18, %rd14;
	ld.global.u16 	%rs12, [%rd19];
	// begin inline asm
	{  cvt.f32.f16 %f30, %rs12;}

	// end inline asm
	mul.rn.f32 	%f45, %f29, %f30;
	add.rn.f32 	%f46, %f44, %f45;
	ld.global.u16 	%rs13, [%rd55+4];
	// begin inline asm
	{  cvt.f32.f16 %f31, %rs13;}

	// end inline asm
	add.s64 	%rd20, %rd19, %rd14;
	ld.global.u16 	%rs14, [%rd20];
	// begin inline asm
	{  cvt.f32.f16 %f32, %rs14;}

	// end inline asm
	mul.rn.f32 	%f47, %f31, %f32;
	add.rn.f32 	%f48, %f46, %f47;
	ld.global.u16 	%rs15, [%rd55+6];
	// begin inline asm
	{  cvt.f32.f16 %f33, %rs15;}

	// end inline asm
	add.s64 	%rd21, %rd20, %rd14;
	ld.global.u16 	%rs16, [%rd21];
	// begin inline asm
	{  cvt.f32.f16 %f34, %rs16;}

	// end inline asm
	mul.rn.f32 	%f49, %f33, %f34;
	add.rn.f32 	%f88, %f48, %f49;
	add.s32 	%r37, %r37, 8;
	add.s32 	%r36, %r36, %r7;
	add.s64 	%rd55, %rd55, 16;
	setp.ne.s32 	%p6, %r37, 0;
	@%p6 bra 	$L__BB0_4;
$L__BB0_5:
	setp.eq.s32 	%p7, %r4, 0;
	@%p7 bra 	$L__BB0_13;
	and.b32  	%r13, %r19, 3;
	setp.lt.u32 	%p8, %r4, 4;
	@%p8 bra 	$L__BB0_8;
	add.s32 	%r28, %r39, %r3;
	mul.wide.u32 	%rd22, %r28, 2;
	add.s64 	%rd23, %rd2, %rd22;
	ld.global.u16 	%rs17, [%rd23];
	// begin inline asm
	{  cvt.f32.f16 %f51, %rs17;}

	// end inline asm
	mad.lo.s32 	%r29, %r39, %r18, %r2;
	mul.wide.s32 	%rd24, %r29, 2;
	add.s64 	%rd25, %rd1, %rd24;
	ld.global.u16 	%rs18, [%rd25];
	// begin inline asm
	{  cvt.f32.f16 %f52, %rs18;}

	// end inline asm
	mul.rn.f32 	%f59, %f51, %f52;
	add.rn.f32 	%f60, %f88, %f59;
	cvt.u64.u32 	%rd26, %r3;
	cvt.u64.u32 	%rd27, %r39;
	add.s64 	%rd28, %rd27, %rd26;
	shl.b64 	%rd29, %rd28, 1;
	add.s64 	%rd30, %rd2, %rd29;
	ld.global.u16 	%rs19, [%rd30+2];
	// begin inline asm
	{  cvt.f32.f16 %f53, %rs19;}

	// end inline asm
	mul.wide.s32 	%rd31, %r18, 2;
	add.s64 	%rd32, %rd25, %rd31;
	ld.global.u16 	%rs20, [%rd32];
	// begin inline asm
	{  cvt.f32.f16 %f54, %rs20;}

	// end inline asm
	mul.rn.f32 	%f61, %f53, %f54;
	add.rn.f32 	%f62, %f60, %f61;
	ld.global.u16 	%rs21, [%rd30+4];
	// begin inline asm
	{  cvt.f32.f16 %f55, %rs21;}

	// end inline asm
	add.s64 	%rd33, %rd32, %rd31;
	ld.global.u16 	%rs22, [%rd33];
	// begin inline asm
	{  cvt.f32.f16 %f56, %rs22;}

	// end inline asm
	mul.rn.f32 	%f63, %f55, %f56;
	add.rn.f32 	%f64, %f62, %f63;
	ld.global.u16 	%rs23, [%rd30+6];
	// begin inline asm
	{  cvt.f32.f16 %f57, %rs23;}

	// end inline asm
	add.s64 	%rd34, %rd33, %rd31;
	ld.global.u16 	%rs24, [%rd34];
	// begin inline asm
	{  cvt.f32.f16 %f58, %rs24;}

	// end inline asm
	mul.rn.f32 	%f65, %f57, %f58;
	add.rn.f32 	%f88, %f64, %f65;
	add.s32 	%r39, %r39, 4;
$L__BB0_8:
	setp.eq.s32 	%p9, %r13, 0;
	@%p9 bra 	$L__BB0_13;
	setp.eq.s32 	%p10, %r13, 1;
	@%p10 bra 	$L__BB0_11;
	add.s32 	%r30, %r39, %r3;
	mul.wide.u32 	%rd35, %r30, 2;
	add.s64 	%rd36, %rd2, %rd35;
	ld.global.u16 	%rs25, [%rd36];
	// begin inline asm
	{  cvt.f32.f16 %f67, %rs25;}

	// end inline asm
	mad.lo.s32 	%r31, %r39, %r18, %r2;
	mul.wide.s32 	%rd37, %r31, 2;
	add.s64 	%rd38, %rd1, %rd37;
	ld.global.u16 	%rs26, [%rd38];
	// begin inline asm
	{  cvt.f32.f16 %f68, %rs26;}

	// end inline asm
	mul.rn.f32 	%f71, %f67, %f68;
	add.rn.f32 	%f72, %f88, %f71;
	cvt.u64.u32 	%rd39, %r3;
	cvt.u64.u32 	%rd40, %r39;
	add.s64 	%rd41, %rd40, %rd39;
	shl.b64 	%rd42, %rd41, 1;
	add.s64 	%rd43, %rd2, %rd42;
	ld.global.u16 	%rs27, [%rd43+2];
	// begin inline asm
	{  cvt.f32.f16 %f69, %rs27;}

	// end inline asm
	mul.wide.s32 	%rd44, %r18, 2;
	add.s64 	%rd45, %rd38, %rd44;
	ld.global.u16 	%rs28, [%rd45];
	// begin inline asm
	{  cvt.f32.f16 %f70, %rs28;}

	// end inline asm
	mul.rn.f32 	%f73, %f69, %f70;
	add.rn.f32 	%f88, %f72, %f73;
	add.s32 	%r39, %r39, 2;
$L__BB0_11:
	and.b32  	%r32, %r19, 1;
	setp.eq.b32 	%p11, %r32, 1;
	not.pred 	%p12, %p11;
	@%p12 bra 	$L__BB0_13;
	add.s32 	%r33, %r39, %r3;
	mul.wide.u32 	%rd46, %r33, 2;
	add.s64 	%rd47, %rd2, %rd46;
	ld.global.u16 	%rs29, [%rd47];
	// begin inline asm
	{  cvt.f32.f16 %f74, %rs29;}

	// end inline asm
	mad.lo.s32 	%r34, %r39, %r18, %r2;
	mul.wide.s32 	%rd48, %r34, 2;
	add.s64 	%rd49, %rd1, %rd48;
	ld.global.u16 	%rs30, [%rd49];
	// begin inline asm
	{  cvt.f32.f16 %f75, %rs30;}

	// end inline asm
	mul.rn.f32 	%f76, %f74, %f75;
	add.rn.f32 	%f88, %f88, %f76;
$L__BB0_13:
	mad.lo.s32 	%r35, %r18, %r1, %r2;
	cvta.to.global.u64 	%rd50, %rd6;
	mul.wide.s32 	%rd51, %r35, 4;
	add.s64 	%rd52, %rd50, %rd51;
	ld.global.f32 	%f77, [%rd52];
	mul.rn.f32 	%f78, %f13, %f88;
	mul.rn.f32 	%f79, %f14, %f77;
	add.rn.f32 	%f80, %f78, %f79;
	cvta.to.global.u64 	%rd53, %rd7;
	add.s64 	%rd54, %rd53, %rd51;
	st.global.f32 	[%rd54], %f80;
$L__BB0_14:
	ret;

}


// ===== COMPILED SASS (sm_100) =====

	.target	sm_100

	.elftype	@"ET_EXEC"


//--------------------- .note.nv.tkinfo           --------------------------
	.section	.note.nv.tkinfo,"",@"SHT_NOTE"
	.sectionflags	@"SHF_NOTE_NV_TKINFO"
	.tkinfo
        /*0018*/ 	.word	0x00000002
        /*0030*/ 	.string	""
        /*0030*/ 	.string	"ptxas"
        /*0030*/ 	.string	"Cuda compilation tools, release 13.0, V13.0.88"
        /*0030*/ 	.string	"Build cuda_13.0.r13.0/compiler.36424714_0"
        /*0030*/ 	.string	"-arch sm_100 -m 64 "



//--------------------- .note.nv.cuinfo           --------------------------
	.section	.note.nv.cuinfo,"",@"SHT_NOTE"
	.sectionflags	@"SHF_NOTE_NV_CUINFO"
        /*0018*/ 	.short	0x0002
        /*001a*/ 	.short	0x0064
        /*001c*/ 	.short	0x0082
	.zero		2


//--------------------- .nv.info                  --------------------------
	.section	.nv.info,"",@"SHT_CUDA_INFO"
	.align	4


	//----- nvinfo : EIATTR_REGCOUNT
	.align		4
        /*0000*/ 	.byte	0x04, 0x2f
        /*0002*/ 	.short	(.L_1 - .L_0)
	.align		4
.L_0:
        /*0004*/ 	.word	index@(_Z16simple_wmma_gemmP6__halfS0_PfS1_iiiff)
        /*0008*/ 	.word	0x00000020


	//----- nvinfo : EIATTR_FRAME_SIZE
	.align		4
.L_1:
        /*000c*/ 	.byte	0x04, 0x11
        /*000e*/ 	.short	(.L_3 - .L_2)
	.align		4
.L_2:
        /*0010*/ 	.word	index@(_Z16simple_wmma_gemmP6__halfS0_PfS1_iiiff)
        /*0014*/ 	.word	0x00000000


	//----- nvinfo : EIATTR_MIN_STACK_SIZE
	.align		4
.L_3:
        /*0018*/ 	.byte	0x04, 0x12
        /*001a*/ 	.short	(.L_5 - .L_4)
	.align		4
.L_4:
        /*001c*/ 	.word	index@(_Z16simple_wmma_gemmP6__halfS0_PfS1_iiiff)
        /*0020*/ 	.word	0x00000000
.L_5:


//--------------------- .nv.compat                --------------------------
	.section	.nv.compat,"",@"SHT_CUDA_COMPAT_INFO"
	.align	4
        /*0000*/ 	.byte	0x02, 0x09, 0x00, 0x00, 0x02, 0x02, 0x01, 0x00, 0x02, 0x05, 0x05, 0x00, 0x03, 0x07, 0x01, 0x01
        /*0010*/ 	.byte	0x02, 0x03, 0x00, 0x00, 0x02, 0x06, 0x01, 0x00, 0x04, 0x0b, 0x08, 0x00, 0x09, 0x00, 0x00, 0x00
        /*0020*/ 	.byte	0x00, 0x00, 0x00, 0x00


//--------------------- .nv.info._Z16simple_wmma_gemmP6__halfS0_PfS1_iiiff --------------------------
	.section	.nv.info._Z16simple_wmma_gemmP6__halfS0_PfS1_iiiff,"",@"SHT_CUDA_INFO"
	.sectionflags	@""
	.align	4


	//----- nvinfo : EIATTR_CUDA_API_VERSION
	.align		4
        /*0000*/ 	.byte	0x04, 0x37
        /*0002*/ 	.short	(.L_7 - .L_6)
.L_6:
        /*0004*/ 	.word	0x00000082


	//----- nvinfo : EIATTR_KPARAM_INFO
	.align		4
.L_7:
        /*0008*/ 	.byte	0x04, 0x17
        /*000a*/ 	.short	(.L_9 - .L_8)
.L_8:
        /*000c*/ 	.word	0x00000000
        /*0010*/ 	.short	0x0008
        /*0012*/ 	.short	0x0030
        /*0014*/ 	.byte	0x00, 0xf0, 0x11, 0x00


	//----- nvinfo : EIATTR_KPARAM_INFO
	.align		4
.L_9:
        /*0018*/ 	.byte	0x04, 0x17
        /*001a*/ 	.short	(.L_11 - .L_10)
.L_10:
        /*001c*/ 	.word	0x00000000
        /*0020*/ 	.short	0x0007
        /*0022*/ 	.short	0x002c
        /*0024*/ 	.byte	0x00, 0xf0, 0x11, 0x00


	//----- nvinfo : EIATTR_KPARAM_INFO
	.align		4
.L_11:
        /*0028*/ 	.byte	0x04, 0x17
        /*002a*/ 	.short	(.L_13 - .L_12)
.L_12:
        /*002c*/ 	.word	0x00000000
        /*0030*/ 	.short	0x0006
        /*0032*/ 	.short	0x0028
        /*0034*/ 	.byte	0x00, 0xf0, 0x11, 0x00


	//----- nvinfo : EIATTR_KPARAM_INFO
	.align		4
.L_13:
        /*0038*/ 	.byte	0x04, 0x17
        /*003a*/ 	.short	(.L_15 - .L_14)
.L_14:
        /*003c*/ 	.word	0x00000000
        /*0040*/ 	.short	0x0005
        /*0042*/ 	.short	0x0024
        /*0044*/ 	.byte	0x00, 0xf0, 0x11, 0x00


	//----- nvinfo : EIATTR_KPARAM_INFO
	.align		4
.L_15:
        /*0048*/ 	.byte	0x04, 0x17
        /*004a*/ 	.short	(.L_17 - .L_16)
.L_16:
        /*004c*/ 	.word	0x00000000
        /*0050*/ 	.short	0x0004
        /*0052*/ 	.short	0x0020
        /*0054*/ 	.byte	0x00, 0xf0, 0x11, 0x00


	//----- nvinfo : EIATTR_KPARAM_INFO
	.align		4
.L_17:
        /*0058*/ 	.byte	0x04, 0x17
        /*005a*/ 	.short	(.L_19 - .L_18)
.L_18:
        /*005c*/ 	.word	0x00000000
        /*0060*/ 	.short	0x0003
        /*0062*/ 	.short	0x0018
        /*0064*/ 	.byte	0x00, 0xf5, 0x21, 0x00


	//----- nvinfo : EIATTR_KPARAM_INFO
	.align		4
.L_19:
        /*0068*/ 	.byte	0x04, 0x17
        /*006a*/ 	.short	(.L_21 - .L_20)
.L_20:
        /*006c*/ 	.word	0x00000000
        /*0070*/ 	.short	0x0002
        /*0072*/ 	.short	0x0010
        /*0074*/ 	.byte	0x00, 0xf5, 0x21, 0x00


	//----- nvinfo : EIATTR_KPARAM_INFO
	.align		4
.L_21:
        /*0078*/ 	.byte	0x04, 0x17
        /*007a*/ 	.short	(.L_23 - .L_22)
.L_22:
        /*007c*/ 	.word	0x00000000
        /*0080*/ 	.short	0x0001
        /*0082*/ 	.short	0x0008
        /*0084*/ 	.byte	0x00, 0xf5, 0x21, 0x00


	//----- nvinfo : EIATTR_KPARAM_INFO
	.align		4
.L_23:
        /*0088*/ 	.byte	0x04, 0x17
        /*008a*/ 	.short	(.L_25 - .L_24)
.L_24:
        /*008c*/ 	.word	0x00000000
        /*0090*/ 	.short	0x0000
        /*0092*/ 	.short	0x0000
        /*0094*/ 	.byte	0x00, 0xf5, 0x21, 0x00


	//----- nvinfo : EIATTR_SPARSE_MMA_MASK
	.align		4
.L_25:
        /*0098*/ 	.byte	0x03, 0x50
        /*009a*/ 	.short	0x0000


	//----- nvinfo : EIATTR_MAXREG_COUNT
	.align		4
        /*009c*/ 	.byte	0x03, 0x1b
        /*009e*/ 	.short	0x00ff


	//----- nvinfo : EIATTR_MERCURY_ISA_VERSION
	.align		4
        /*00a0*/ 	.byte	0x03, 0x5f
        /*00a2*/ 	.short	0x0101


	//----- nvinfo : EIATTR_VRC_CTA_INIT_COUNT
	.align		4
        /*00a4*/ 	.byte	0x02, 0x4a
	.zero		1
	.zero		1


	//----- nvinfo : EIATTR_EXIT_INSTR_OFFSETS
	.align		4
        /*00a8*/ 	.byte	0x04, 0x1c
        /*00aa*/ 	.short	(.L_27 - .L_26)


	//   ....[0]....
.L_26:
        /*00ac*/ 	.word	0x000000c0


	//   ....[1]....
        /*00b0*/ 	.word	0x00000c30


	//----- nvinfo : EIATTR_CBANK_PARAM_SIZE
	.align		4
.L_27:
        /*00b4*/ 	.byte	0x03, 0x19
        /*00b6*/ 	.short	0x0034


	//----- nvinfo : EIATTR_PARAM_CBANK
	.align		4
        /*00b8*/ 	.byte	0x04, 0x0a
        /*00ba*/ 	.short	(.L_29 - .L_28)
	.align		4
.L_28:
        /*00bc*/ 	.word	index@(.nv.constant0._Z16simple_wmma_gemmP6__halfS0_PfS1_iiiff)
        /*00c0*/ 	.short	0x0380
        /*00c2*/ 	.short	0x0034


	//----- nvinfo : EIATTR_SW_WAR
	.align		4
.L_29:
        /*00c4*/ 	.byte	0x04, 0x36
        /*00c6*/ 	.short	(.L_31 - .L_30)
.L_30:
        /*00c8*/ 	.word	0x00000008
.L_31:


//--------------------- .nv.callgraph             --------------------------
	.section	.nv.callgraph,"",@"SHT_CUDA_CALLGRAPH"
	.align	4
	.sectionentsize	8
	.align		4
        /*0000*/ 	.word	0x00000000
	.align		4
        /*0004*/ 	.word	0xffffffff
	.align		4
        /*0008*/ 	.word	0x00000000
	.align		4
        /*000c*/ 	.word	0xfffffffe
	.align		4
        /*0010*/ 	.word	0x00000000
	.align		4
        /*0014*/ 	.word	0xfffffffd
	.align		4
        /*0018*/ 	.word	0x00000000
	.align		4
        /*001c*/ 	.word	0xfffffffc


//--------------------- .text._Z16simple_wmma_gemmP6__halfS0_PfS1_iiiff --------------------------
	.section	.text._Z16simple_wmma_gemmP6__halfS0_PfS1_iiiff,"ax",@progbits
	.align	128
        .global         _Z16simple_wmma_gemmP6__halfS0_PfS1_iiiff
        .type           _Z16simple_wmma_gemmP6__halfS0_PfS1_iiiff,@function
        .size           _Z16simple_wmma_gemmP6__halfS0_PfS1_iiiff,(.L_x_6 - _Z16simple_wmma_gemmP6__halfS0_PfS1_iiiff)
        .other          _Z16simple_wmma_gemmP6__halfS0_PfS1_iiiff,@"STO_CUDA_ENTRY STV_DEFAULT"
_Z16simple_wmma_gemmP6__halfS0_PfS1_iiiff:
.text._Z16simple_wmma_gemmP6__halfS0_PfS1_iiiff:
[----:B------:R-:W-:Y:S01]  /*0000*/  LDC R1, c[0x0][0x37c] ;  /* 0x0000df00ff017b82 */ /* 0x000fe20000000800 */
[----:B------:R-:W0:Y:S07]  /*0010*/  S2R R5, SR_TID.X ;  /* 0x0000000000057919 */ /* 0x000e2e0000002100 */
[----:B------:R-:W1:Y:S01]  /*0020*/  LDC R17, c[0x0][0x364] ;  /* 0x0000d900ff117b82 */ /* 0x000e620000000800 */
[----:B------:R-:W1:Y:S07]  /*0030*/  S2R R4, SR_TID.Y ;  /* 0x0000000000047919 */ /* 0x000e6e0000002200 */
[----:B------:R-:W0:Y:S08]  /*0040*/  S2UR UR5, SR_CTAID.X ;  /* 0x00000000000579c3 */ /* 0x000e300000002500 */
[----:B------:R-:W0:Y:S08]  /*0050*/  LDC R0, c[0x0][0x360] ;  /* 0x0000d800ff007b82 */ /* 0x000e300000000800 */
[----:B------:R-:W1:Y:S08]  /*0060*/  S2UR UR4, SR_CTAID.Y ;  /* 0x00000000000479c3 */ /* 0x000e700000002600 */
[----:B------:R-:W2:Y:S01]  /*0070*/  LDC.64 R2, c[0x0][0x3a0] ;  /* 0x0000e800ff027b82 */ /* 0x000ea20000000a00 */
[----:B0-----:R-:W-:-:S02]  /*0080*/  IMAD R0, R0, UR5, R5 ;  /* 0x0000000500007c24 */ /* 0x001fc4000f8e0205 */
[----:B-1----:R-:W-:-:S03]  /*0090*/  IMAD R17, R17, UR4, R4 ;  /* 0x0000000411117c24 */ /* 0x002fc6000f8e0204 */
[----:B--2---:R-:W-:-:S04]  /*00a0*/  ISETP.GE.AND P0, PT, R0, R3, PT ;  /* 0x000000030000720c */ /* 0x004fc80003f06270 */
[----:B------:R-:W-:-:S13]  /*00b0*/  ISETP.GE.OR P0, PT, R17, R2, P0 ;  /* 0x000000021100720c */ /* 0x000fda0000706670 */
[----:B------:R-:W-:Y:S05]  /*00c0*/  @P0 EXIT ;  /* 0x000000000000094d */ /* 0x000fea0003800000 */
[----:B------:R-:W0:Y:S01]  /*00d0*/  LDCU UR5, c[0x0][0x3a8] ;  /* 0x00007500ff0577ac */ /* 0x000e220008000800 */
[----:B------:R-:W-:Y:S01]  /*00e0*/  HFMA2 R26, -RZ, RZ, 0, 0 ;  /* 0x00000000ff1a7431 */ /* 0x000fe200000001ff */
[----:B------:R-:W1:Y:S01]  /*00f0*/  LDCU.64 UR8, c[0x0][0x358] ;  /* 0x00006b00ff0877ac */ /* 0x000e620008000a00 */
[----:B0-----:R-:W-:-:S09]  /*0100*/  UISETP.GE.AND UP0, UPT, UR5, 0x1, UPT ;  /* 0x000000010500788c */ /* 0x001fd2000bf06270 */
[----:B-1----:R-:W-:Y:S05]  /*0110*/  BRA.U !UP0, `(.L_x_0) ;  /* 0x0000000908947547 */ /* 0x002fea000b800000 */
[----:B------:R-:W-:Y:S02]  /*0120*/  UISETP.GE.U32.AND UP1, UPT, UR5, 0x8, UPT ;  /* 0x000000080500788c */ /* 0x000fe4000bf26070 */
[----:B------:R-:W-:Y:S01]  /*0130*/  IMAD R16, R17, UR5, RZ ;  /* 0x0000000511107c24 */ /* 0x000fe2000f8e02ff */
[----:B------:R-:W-:Y:S01]  /*0140*/  ULOP3.LUT UR6, UR5, 0x7, URZ, 0xc0, !UPT ;  /* 0x0000000705067892 */ /* 0x000fe2000f8ec0ff */
[----:B------:R-:W-:Y:S01]  /*0150*/  MOV R26, RZ ;  /* 0x000000ff001a7202 */ /* 0x000fe20000000f00 */
[----:B------:R-:W-:Y:S02]  /*0160*/  UMOV UR4, URZ ;  /* 0x000000ff00047c82 */ /* 0x000fe40008000000 */
[----:B------:R-:W-:Y:S02]  /*0170*/  UISETP.NE.AND UP0, UPT, UR6, URZ, UPT ;  /* 0x000000ff0600728c */ /* 0x000fe4000bf05270 */
[----:B------:R-:W-:Y:S09]  /*0180*/  BRA.U !UP1, `(.L_x_1) ;  /* 0x00000005091c7547 */ /* 0x000ff2000b800000 */
[----:B------:R-:W0:Y:S01]  /*0190*/  LDC.64 R4, c[0x0][0x380] ;  /* 0x0000e000ff047b82 */ /* 0x000e220000000a00 */
[----:B------:R-:W-:Y:S01]  /*01a0*/  ULOP3.LUT UR4, UR5, 0x7ffffff8, URZ, 0xc0, !UPT ;  /* 0x7ffffff805047892 */ /* 0x000fe2000f8ec0ff */
[----:B------:R-:W-:Y:S02]  /*01b0*/  MOV R26, RZ ;  /* 0x000000ff001a7202 */ /* 0x000fe40000000f00 */
[----:B------:R-:W-:Y:S01]  /*01c0*/  MOV R2, R0 ;  /* 0x0000000000027202 */ /* 0x000fe20000000f00 */
[----:B------:R-:W-:Y:S01]  /*01d0*/  UIADD3 UR7, UPT, UPT, -UR4, URZ, URZ ;  /* 0x000000ff04077290 */ /* 0x000fe2000fffe1ff */
[----:B0-----:R-:W-:-:S03]  /*01e0*/  IMAD.WIDE.U32 R4, R16, 0x2, R4 ;  /* 0x0000000210047825 */ /* 0x001fc600078e0004 */
[----:B------:R-:W-:-:S04]  /*01f0*/  IADD3 R4, P0, PT, R4, 0x8, RZ ;  /* 0x0000000804047810 */ /* 0x000fc80007f1e0ff */
[----:B------:R-:W-:-:S09]  /*0200*/  IADD3.X R5, PT, PT, RZ, R5, RZ, P0, !PT ;  /* 0x00000005ff057210 */ /* 0x000fd200007fe4ff */
.L_x_2:
[----:B------:R-:W0:Y:S01]  /*0210*/  LDC.64 R10, c[0x0][0x388] ;  /* 0x0000e200ff0a7b82 */ /* 0x000e220000000a00 */
[----:B------:R-:W2:Y:S04]  /*0220*/  LDG.E.U16 R18, desc[UR8][R4.64+-0x8] ;  /* 0xfffff80804127981 */ /* 0x000ea8000c1e1500 */
[----:B------:R-:W3:Y:S04]  /*0230*/  LDG.E.U16 R20, desc[UR8][R4.64+-0x6] ;  /* 0xfffffa0804147981 */ /* 0x000ee8000c1e1500 */
[----:B------:R-:W4:Y:S04]  /*0240*/  LDG.E.U16 R24, desc[UR8][R4.64+-0x4] ;  /* 0xfffffc0804187981 */ /* 0x000f28000c1e1500 */
[----:B------:R-:W5:Y:S04]  /*0250*/  LDG.E.U16 R22, desc[UR8][R4.64+-0x2] ;  /* 0xfffffe0804167981 */ /* 0x000f68000c1e1500 */
[----:B------:R-:W5:Y:S04]  /*0260*/  LDG.E.U16 R27, desc[UR8][R4.64] ;  /* 0x00000008041b7981 */ /* 0x000f68000c1e1500 */
[----:B------:R-:W5:Y:S01]  /*0270*/  LDG.E.U16 R29, desc[UR8][R4.64+0x2] ;  /* 0x00000208041d7981 */ /* 0x000f62000c1e1500 */
[----:B0-----:R-:W-:-:S05]  /*0280*/  IMAD.WIDE R10, R2, 0x2, R10 ;  /* 0x00000002020a7825 */ /* 0x001fca00078e020a */
[----:B------:R0:W5:Y:S01]  /*0290*/  LDG.E.U16 R19, desc[UR8][R10.64] ;  /* 0x000000080a137981 */ /* 0x000162000c1e1500 */
[----:B------:R-:W-:-:S05]  /*02a0*/  IMAD.WIDE R12, R3, 0x2, R10 ;  /* 0x00000002030c7825 */ /* 0x000fca00078e020a */
[----:B------:R1:W5:Y:S01]  /*02b0*/  LDG.E.U16 R21, desc[UR8][R12.64] ;  /* 0x000000080c157981 */ /* 0x000362000c1e1500 */
[----:B------:R-:W-:-:S05]  /*02c0*/  IMAD.WIDE R14, R3, 0x2, R12 ;  /* 0x00000002030e7825 */ /* 0x000fca00078e020c */
[----:B------:R1:W5:Y:S01]  /*02d0*/  LDG.E.U16 R25, desc[UR8][R14.64] ;  /* 0x000000080e197981 */ /* 0x000362000c1e1500 */
[----:B------:R-:W-:-:S05]  /*02e0*/  IMAD.WIDE R6, R3, 0x2, R14 ;  /* 0x0000000203067825 */ /* 0x000fca00078e020e */
[----:B------:R-:W5:Y:S01]  /*02f0*/  LDG.E.U16 R23, desc[UR8][R6.64] ;  /* 0x0000000806177981 */ /* 0x000f62000c1e1500 */
[----:B------:R-:W-:-:S05]  /*0300*/  IMAD.WIDE R8, R3, 0x2, R6 ;  /* 0x0000000203087825 */ /* 0x000fca00078e0206 */
[----:B------:R-:W5:Y:S01]  /*0310*/  LDG.E.U16 R28, desc[UR8][R8.64] ;  /* 0x00000008081c7981 */ /* 0x000f62000c1e1500 */
[----:B0-----:R-:W-:-:S03]  /*0320*/  IMAD.WIDE R10, R3, 0x2, R8 ;  /* 0x00000002030a7825 */ /* 0x001fc600078e0208 */
[----:B------:R-:W5:Y:S01]  /*0330*/  LDG.E.U16 R7, desc[UR8][R4.64+0x4] ;  /* 0x0000040804077981 */ /* 0x000f62000c1e1500 */
[----:B-1----:R-:W-:-:S03]  /*0340*/  IMAD.WIDE R12, R3, 0x2, R10 ;  /* 0x00000002030c7825 */ /* 0x002fc600078e020a */
[----:B------:R-:W5:Y:S04]  /*0350*/  LDG.E.U16 R6, desc[UR8][R10.64] ;  /* 0x000000080a067981 */ /* 0x000f68000c1e1500 */
[----:B------:R-:W5:Y:S01]  /*0360*/  LDG.E.U16 R8, desc[UR8][R12.64] ;  /* 0x000000080c087981 */ /* 0x000f62000c1e1500 */
[----:B------:R-:W-:-:S03]  /*0370*/  IMAD.WIDE R14, R3, 0x2, R12 ;  /* 0x00000002030e7825 */ /* 0x000fc600078e020c */
[----:B------:R0:W5:Y:S04]  /*0380*/  LDG.E.U16 R9, desc[UR8][R4.64+0x6] ;  /* 0x0000060804097981 */ /* 0x000168000c1e1500 */
[----:B------:R-:W5:Y:S01]  /*0390*/  LDG.E.U16 R14, desc[UR8][R14.64] ;  /* 0x000000080e0e7981 */ /* 0x000f62000c1e1500 */
[----:B------:R-:W-:-:S04]  /*03a0*/  UIADD3 UR7, UPT, UPT, UR7, 0x8, URZ ;  /* 0x0000000807077890 */ /* 0x000fc8000fffe0ff */
[----:B------:R-:W-:Y:S01]  /*03b0*/  UISETP.NE.AND UP1, UPT, UR7, URZ, UPT ;  /* 0x000000ff0700728c */ /* 0x000fe2000bf25270 */
[----:B0-----:R-:W-:Y:S02]  /*03c0*/  IADD3 R4, P0, PT, R4, 0x10, RZ ;  /* 0x0000001004047810 */ /* 0x001fe40007f1e0ff */
[----:B------:R-:W-:Y:S02]  /*03d0*/  LEA R2, R3, R2, 0x3 ;  /* 0x0000000203027211 */ /* 0x000fe400078e18ff */
[----:B------:R-:W-:Y:S01]  /*03e0*/  IADD3.X R5, PT, PT, RZ, R5, RZ, P0, !PT ;  /* 0x00000005ff057210 */ /* 0x000fe200007fe4ff */
[----:B--2---:R-:W-:Y:S02]  /*03f0*/  HADD2.F32 R18, -RZ, R18.H0_H0 ;  /* 0x20000012ff127230 */ /* 0x004fe40000004100 */
[----:B---3--:R-:W-:Y:S02]  /*0400*/  HADD2.F32 R20, -RZ, R20.H0_H0 ;  /* 0x20000014ff147230 */ /* 0x008fe40000004100 */
[----:B----4-:R-:W-:-:S02]  /*0410*/  HADD2.F32 R24, -RZ, R24.H0_H0 ;  /* 0x20000018ff187230 */ /* 0x010fc40000004100 */
[----:B-----5:R-:W-:Y:S02]  /*0420*/  HADD2.F32 R22, -RZ, R22.H0_H0 ;  /* 0x20000016ff167230 */ /* 0x020fe40000004100 */
[----:B------:R-:W-:-:S05]  /*0430*/  HADD2.F32 R19, -RZ, R19.H0_H0 ;  /* 0x20000013ff137230 */ /* 0x000fca0000004100 */
[----:B------:R-:W-:Y:S01]  /*0440*/  FMUL R19, R18, R19 ;  /* 0x0000001312137220 */ /* 0x000fe20000400000 */
[----:B------:R-:W-:-:S03]  /*0450*/  HADD2.F32 R21, -RZ, R21.H0_H0 ;  /* 0x20000015ff157230 */ /* 0x000fc60000004100 */
[----:B------:R-:W-:Y:S02]  /*0460*/  FADD R19, R19, R26 ;  /* 0x0000001a13137221 */ /* 0x000fe40000000000 */
[----:B------:R-:W-:Y:S01]  /*0470*/  FMUL R20, R20, R21 ;  /* 0x0000001514147220 */ /* 0x000fe20000400000 */
[----:B------:R-:W-:-:S03]  /*0480*/  HADD2.F32 R25, -RZ, R25.H0_H0 ;  /* 0x20000019ff197230 */ /* 0x000fc60000004100 */
[----:B------:R-:W-:Y:S02]  /*0490*/  FADD R19, R19, R20 ;  /* 0x0000001413137221 */ /* 0x000fe40000000000 */
[----:B------:R-:W-:Y:S01]  /*04a0*/  FMUL R24, R24, R25 ;  /* 0x0000001918187220 */ /* 0x000fe20000400000 */
[----:B------:R-:W-:Y:S02]  /*04b0*/  HADD2.F32 R23, -RZ, R23.H0_H0 ;  /* 0x20000017ff177230 */ /* 0x000fe40000004100 */
[----:B------:R-:W-:Y:S02]  /*04c0*/  HADD2.F32 R27, -RZ, R27.H0_H0 ;  /* 0x2000001bff1b7230 */ /* 0x000fe40000004100 */
[----:B------:R-:W-:Y:S01]  /*04d0*/  FADD R19, R19, R24 ;  /* 0x0000001813137221 */ /* 0x000fe20000000000 */
[----:B------:R-:W-:Y:S01]  /*04e0*/  FMUL R22, R22, R23 ;  /* 0x0000001716167220 */ /* 0x000fe20000400000 */
[----:B------:R-:W-:Y:S02]  /*04f0*/  HADD2.F32 R28, -RZ, R28.H0_H0 ;  /* 0x2000001cff1c7230 */ /* 0x000fe40000004100 */
[----:B------:R-:W-:-:S02]  /*0500*/  HADD2.F32 R29, -RZ, R29.H0_H0 ;  /* 0x2000001dff1d7230 */ /* 0x000fc40000004100 */
[----:B------:R-:W-:Y:S01]  /*0510*/  FADD R19, R19, R22 ;  /* 0x0000001613137221 */ /* 0x000fe20000000000 */
[----:B------:R-:W-:Y:S01]  /*0520*/  FMUL R28, R27, R28 ;  /* 0x0000001c1b1c7220 */ /* 0x000fe20000400000 */
[----:B------:R-:W-:-:S03]  /*0530*/  HADD2.F32 R6, -RZ, R6.H0_H0 ;  /* 0x20000006ff067230 */ /* 0x000fc60000004100 */
[----:B------:R-:W-:Y:S01]  /*0540*/  FADD R19, R19, R28 ;  /* 0x0000001c13137221 */ /* 0x000fe20000000000 */
[----:B------:R-:W-:Y:S02]  /*0550*/  HADD2.F32 R7, -RZ, R7.H0_H0 ;  /* 0x20000007ff077230 */ /* 0x000fe40000004100 */
[----:B------:R-:W-:Y:S02]  /*0560*/  HADD2.F32 R8, -RZ, R8.H0_H0 ;  /* 0x20000008ff087230 */ /* 0x000fe40000004100 */
[----:B------:R-:W-:Y:S01]  /*0570*/  FMUL R6, R29, R6 ;  /* 0x000000061d067220 */ /* 0x000fe20000400000 */
[----:B------:R-:W-:-:S03]  /*0580*/  HADD2.F32 R9, -RZ, R9.H0_H0 ;  /* 0x20000009ff097230 */ /* 0x000fc60000004100 */
[----:B------:R-:W-:Y:S01]  /*0590*/  FADD R6, R19, R6 ;  /* 0x0000000613067221 */ /* 0x000fe20000000000 */
[----:B------:R-:W-:Y:S01]  /*05a0*/  FMUL R7, R7, R8 ;  /* 0x0000000807077220 */ /* 0x000fe20000400000 */
[----:B------:R-:W-:-:S03]  /*05b0*/  HADD2.F32 R14, -RZ, R14.H0_H0 ;  /* 0x2000000eff0e7230 */ /* 0x000fc60000004100 */
[----:B------:R-:W-:Y:S02]  /*05c0*/  FADD R6, R6, R7 ;  /* 0x0000000706067221 */ /* 0x000fe40000000000 */
[----:B------:R-:W-:-:S04]  /*05d0*/  FMUL R9, R9, R14 ;  /* 0x0000000e09097220 */ /* 0x000fc80000400000 */
[----:B------:R-:W-:Y:S01]  /*05e0*/  FADD R26, R6, R9 ;  /* 0x00000009061a7221 */ /* 0x000fe20000000000 */
[----:B------:R-:W-:Y:S06]  /*05f0*/  BRA.U UP1, `(.L_x_2) ;  /* 0xfffffffd01047547 */ /* 0x000fec000b83ffff */
.L_x_1:
[----:B------:R-:W-:Y:S05]  /*0600*/  BRA.U !UP0, `(.L_x_0) ;  /* 0x0000000508587547 */ /* 0x000fea000b800000 */
[----:B------:R-:W-:Y:S02]  /*0610*/  UISETP.GE.U32.AND UP0, UPT, UR6, 0x4, UPT ;  /* 0x000000040600788c */ /* 0x000fe4000bf06070 */
[----:B------:R-:W-:-:S04]  /*0620*/  ULOP3.LUT UR7, UR5, 0x3, URZ, 0xc0, !UPT ;  /* 0x0000000305077892 */ /* 0x000fc8000f8ec0ff */
[----:B------:R-:W-:-:S03]  /*0630*/  UISETP.NE.AND UP1, UPT, UR7, URZ, UPT ;  /* 0x000000ff0700728c */ /* 0x000fc6000bf25270 */
[----:B------:R-:W-:Y:S08]  /*0640*/  BRA.U !UP0, `(.L_x_3) ;  /* 0x00000001089c7547 */ /* 0x000ff0000b800000 */
[----:B------:R-:W0:Y:S01]  /*0650*/  LDC.64 R10, c[0x0][0x388] ;  /* 0x0000e200ff0a7b82 */ /* 0x000e220000000a00 */
[----:B------:R-:W1:Y:S01]  /*0660*/  LDCU.64 UR10, c[0x0][0x380] ;  /* 0x00007000ff0a77ac */ /* 0x000e620008000a00 */
[----:B------:R-:W-:Y:S01]  /*0670*/  IMAD R7, R3, UR4, R0 ;  /* 0x0000000403077c24 */ /* 0x000fe2000f8e0200 */
[C---:B------:R-:W-:Y:S02]  /*0680*/  IADD3 R5, PT, PT, R16.reuse, UR4, RZ ;  /* 0x0000000410057c10 */ /* 0x040fe4000fffe0ff */
[----:B------:R-:W-:-:S03]  /*0690*/  IADD3 R2, P0, PT, R16, UR4, RZ ;  /* 0x0000000410027c10 */ /* 0x000fc6000ff1e0ff */
[----:B------:R-:W2:Y:S01]  /*06a0*/  LDC.64 R8, c[0x0][0x380] ;  /* 0x0000e000ff087b82 */ /* 0x000ea20000000a00 */
[----:B0-----:R-:W-:-:S04]  /*06b0*/  IMAD.WIDE R10, R7, 0x2, R10 ;  /* 0x00000002070a7825 */ /* 0x001fc800078e020a */
[----:B------:R-:W-:Y:S02]  /*06c0*/  IMAD.WIDE R12, R3, 0x2, R10 ;  /* 0x00000002030c7825 */ /* 0x000fe400078e020a */
[----:B------:R-:W3:Y:S02]  /*06d0*/  LDG.E.U16 R10, desc[UR8][R10.64] ;  /* 0x000000080a0a7981 */ /* 0x000ee4000c1e1500 */
[----:B--2---:R-:W-:Y:S01]  /*06e0*/  IMAD.WIDE.U32 R8, R5, 0x2, R8 ;  /* 0x0000000205087825 */ /* 0x004fe200078e0008 */
[----:B------:R-:W-:Y:S01]  /*06f0*/  IADD3.X R5, PT, PT, RZ, RZ, RZ, P0, !PT ;  /* 0x000000ffff057210 */ /* 0x000fe200007fe4ff */
[----:B------:R-:W2:Y:S01]  /*0700*/  LDG.E.U16 R18, desc[UR8][R12.64] ;  /* 0x000000080c127981 */ /* 0x000ea2000c1e1500 */
[C---:B-1----:R-:W-:Y:S01]  /*0710*/  LEA R4, P0, R2.reuse, UR10, 0x1 ;  /* 0x0000000a02047c11 */ /* 0x042fe2000f8008ff */
[C---:B------:R-:W-:Y:S02]  /*0720*/  IMAD.WIDE R14, R3.reuse, 0x2, R12 ;  /* 0x00000002030e7825 */ /* 0x040fe400078e020c */
[----:B------:R3:W4:Y:S01]  /*0730*/  LDG.E.U16 R8, desc[UR8][R8.64] ;  /* 0x0000000808087981 */ /* 0x000722000c1e1500 */
[----:B------:R-:W-:Y:S01]  /*0740*/  LEA.HI.X R5, R2, UR11, R5, 0x1, P0 ;  /* 0x0000000b02057c11 */ /* 0x000fe200080f0c05 */
[----:B------:R-:W-:-:S04]  /*0750*/  IMAD.WIDE R6, R3, 0x2, R14 ;  /* 0x0000000203067825 */ /* 0x000fc800078e020e */
[----:B------:R-:W5:Y:S04]  /*0760*/  LDG.E.U16 R2, desc[UR8][R4.64+0x2] ;  /* 0x0000020804027981 */ /* 0x000f68000c1e1500 */
[----:B------:R-:W5:Y:S04]  /*0770*/  LDG.E.U16 R19, desc[UR8][R4.64+0x4] ;  /* 0x0000040804137981 */ /* 0x000f68000c1e1500 */
[----:B------:R-:W5:Y:S04]  /*0780*/  LDG.E.U16 R14, desc[UR8][R14.64] ;  /* 0x000000080e0e7981 */ /* 0x000f68000c1e1500 */
[----:B------:R-:W5:Y:S04]  /*0790*/  LDG.E.U16 R20, desc[UR8][R4.64+0x6] ;  /* 0x0000060804147981 */ /* 0x000f68000c1e1500 */
[----:B------:R-:W5:Y:S01]  /*07a0*/  LDG.E.U16 R6, desc[UR8][R6.64] ;  /* 0x0000000806067981 */ /* 0x000f62000c1e1500 */
[----:B------:R-:W-:Y:S01]  /*07b0*/  UIADD3 UR4, UPT, UPT, UR4, 0x4, URZ ;  /* 0x0000000404047890 */ /* 0x000fe2000fffe0ff */
[----:B---3--:R-:W-:-:S02]  /*07c0*/  HADD2.F32 R9, -RZ, R10.H0_H0 ;  /* 0x2000000aff097230 */ /* 0x008fc40000004100 */
[----:B--2---:R-:W-:Y:S02]  /*07d0*/  HADD2.F32 R11, -RZ, R18.H0_H0 ;  /* 0x20000012ff0b7230 */ /* 0x004fe40000004100 */
[----:B----4-:R-:W-:-:S05]  /*07e0*/  HADD2.F32 R8, -RZ, R8.H0_H0 ;  /* 0x20000008ff087230 */ /* 0x010fca0000004100 */
[----:B------:R-:W-:Y:S01]  /*07f0*/  FMUL R9, R8, R9 ;  /* 0x0000000908097220 */ /* 0x000fe20000400000 */
[----:B-----5:R-:W-:-:S03]  /*0800*/  HADD2.F32 R2, -RZ, R2.H0_H0 ;  /* 0x20000002ff027230 */ /* 0x020fc60000004100 */
[----:B------:R-:W-:Y:S01]  /*0810*/  FADD R9, R26, R9 ;  /* 0x000000091a097221 */ /* 0x000fe20000000000 */
[----:B------:R-:W-:Y:S02]  /*0820*/  HADD2.F32 R19, -RZ, R19.H0_H0 ;  /* 0x20000013ff137230 */ /* 0x000fe40000004100 */
[----:B------:R-:W-:Y:S01]  /*0830*/  FMUL R2, R2, R11 ;  /* 0x0000000b02027220 */ /* 0x000fe20000400000 */
[----:B------:R-:W-:-:S03]  /*0840*/  HADD2.F32 R14, -RZ, R14.H0_H0 ;  /* 0x2000000eff0e7230 */ /* 0x000fc60000004100 */
[----:B------:R-:W-:Y:S01]  /*0850*/  FADD R2, R9, R2 ;  /* 0x0000000209027221 */ /* 0x000fe20000000000 */
[----:B------:R-:W-:Y:S02]  /*0860*/  HADD2.F32 R20, -RZ, R20.H0_H0 ;  /* 0x20000014ff147230 */ /* 0x000fe40000004100 */
[----:B------:R-:W-:Y:S01]  /*0870*/  FMUL R19, R19, R14 ;  /* 0x0000000e13137220 */ /* 0x000fe20000400000 */
[----:B------:R-:W-:-:S03]  /*0880*/  HADD2.F32 R5, -RZ, R6.H0_H0 ;  /* 0x20000006ff057230 */ /* 0x000fc60000004100 */
[----:B------:R-:W-:Y:S02]  /*0890*/  FADD R2, R2, R19 ;  /* 0x0000001302027221 */ /* 0x000fe40000000000 */
[----:B------:R-:W-:-:S04]  /*08a0*/  FMUL R5, R20, R5 ;  /* 0x0000000514057220 */ /* 0x000fc80000400000 */
[----:B------:R-:W-:-:S07]  /*08b0*/  FADD R26, R2, R5 ;  /* 0x00000005021a7221 */ /* 0x000fce0000000000 */
.L_x_3:
[----:B------:R-:W-:Y:S05]  /*08c0*/  BRA.U !UP1, `(.L_x_0) ;  /* 0x0000000109a87547 */ /* 0x000fea000b800000 */
[----:B------:R-:W-:Y:S02]  /*08d0*/  UISETP.NE.AND UP0, UPT, UR7, 0x1, UPT ;  /* 0x000000010700788c */ /* 0x000fe4000bf05270 */
[----:B------:R-:W-:-:S04]  /*08e0*/  ULOP3.LUT UR5, UR5, 0x1, URZ, 0xc0, !UPT ;  /* 0x0000000105057892 */ /* 0x000fc8000f8ec0ff */
[----:B------:R-:W-:-:S03]  /*08f0*/  UISETP.NE.U32.AND UP1, UPT, UR5, 0x1, UPT ;  /* 0x000000010500788c */ /* 0x000fc6000bf25070 */
[----:B------:R-:W-:Y:S08]  /*0900*/  BRA.U !UP0, `(.L_x_4) ;  /* 0x0000000108647547 */ /* 0x000ff0000b800000 */
[----:B------:R-:W0:Y:S01]  /*0910*/  LDC.64 R4, c[0x0][0x380] ;  /* 0x0000e000ff047b82 */ /* 0x000e220000000a00 */
[----:B------:R-:W1:Y:S01]  /*0920*/  LDCU.64 UR6, c[0x0][0x380] ;  /* 0x00007000ff0677ac */ /* 0x000e620008000a00 */
[C---:B------:R-:W-:Y:S01]  /*0930*/  IADD3 R9, PT, PT, R16.reuse, UR4, RZ ;  /* 0x0000000410097c10 */ /* 0x040fe2000fffe0ff */
[----:B------:R-:W-:Y:S01]  /*0940*/  IMAD R11, R3, UR4, R0 ;  /* 0x00000004030b7c24 */ /* 0x000fe2000f8e0200 */
[----:B------:R-:W-:-:S04]  /*0950*/  IADD3 R2, P0, PT, R16, UR4, RZ ;  /* 0x0000000410027c10 */ /* 0x000fc8000ff1e0ff */
[----:B------:R-:W2:Y:S01]  /*0960*/  LDC.64 R6, c[0x0][0x388] ;  /* 0x0000e200ff067b82 */ /* 0x000ea20000000a00 */
[----:B0-----:R-:W-:Y:S01]  /*0970*/  IMAD.WIDE.U32 R4, R9, 0x2, R4 ;  /* 0x0000000209047825 */ /* 0x001fe200078e0004 */
[----:B------:R-:W-:Y:S02]  /*0980*/  IADD3.X R9, PT, PT, RZ, RZ, RZ, P0, !PT ;  /* 0x000000ffff097210 */ /* 0x000fe400007fe4ff */
[----:B-1----:R-:W-:-:S03]  /*0990*/  LEA R8, P0, R2, UR6, 0x1 ;  /* 0x0000000602087c11 */ /* 0x002fc6000f8008ff */
[----:B------:R-:W3:Y:S01]  /*09a0*/  LDG.E.U16 R4, desc[UR8][R4.64] ;  /* 0x0000000804047981 */ /* 0x000ee2000c1e1500 */
[----:B--2---:R-:W-:Y:S01]  /*09b0*/  IMAD.WIDE R6, R11, 0x2, R6 ;  /* 0x000000020b067825 */ /* 0x004fe200078e0206 */
[----:B------:R-:W-:-:S04]  /*09c0*/  LEA.HI.X R9, R2, UR7, R9, 0x1, P0 ;  /* 0x0000000702097c11 */ /* 0x000fc800080f0c09 */
[----:B------:R-:W2:Y:S01]  /*09d0*/  LDG.E.U16 R12, desc[UR8][R6.64] ;  /* 0x00000008060c7981 */ /* 0x000ea2000c1e1500 */
[----:B------:R-:W-:-:S03]  /*09e0*/  IMAD.WIDE R10, R3, 0x2, R6 ;  /* 0x00000002030a7825 */ /* 0x000fc600078e0206 */
[----:B------:R-:W4:Y:S04]  /*09f0*/  LDG.E.U16 R8, desc[UR8][R8.64+0x2] ;  /* 0x0000020808087981 */ /* 0x000f28000c1e1500 */
[----:B------:R-:W5:Y:S01]  /*0a00*/  LDG.E.U16 R10, desc[UR8][R10.64] ;  /* 0x000000080a0a7981 */ /* 0x000f62000c1e1500 */
[----:B------:R-:W-:Y:S01]  /*0a10*/  UIADD3 UR4, UPT, UPT, UR4, 0x2, URZ ;  /* 0x0000000204047890 */ /* 0x000fe2000fffe0ff */
[----:B---3--:R-:W-:Y:S02]  /*0a20*/  HADD2.F32 R2, -RZ, R4.H0_H0 ;  /* 0x20000004ff027230 */ /* 0x008fe40000004100 */
[----:B--2---:R-:W-:-:S05]  /*0a30*/  HADD2.F32 R13, -RZ, R12.H0_H0 ;  /* 0x2000000cff0d7230 */ /* 0x004fca0000004100 */
[----:B------:R-:W-:Y:S01]  /*0a40*/  FMUL R13, R2, R13 ;  /* 0x0000000d020d7220 */ /* 0x000fe20000400000 */
[----:B----4-:R-:W-:Y:S02]  /*0a50*/  HADD2.F32 R2, -RZ, R8.H0_H0 ;  /* 0x20000008ff027230 */ /* 0x010fe40000004100 */
[----:B-----5:R-:W-:Y:S02]  /*0a60*/  HADD2.F32 R15, -RZ, R10.H0_H0 ;  /* 0x2000000aff0f7230 */ /* 0x020fe40000004100 */
[----:B------:R-:W-:-:S03]  /*0a70*/  FADD R13, R26, R13 ;  /* 0x0000000d1a0d7221 */ /* 0x000fc60000000000 */
[----:B------:R-:W-:-:S04]  /*0a80*/  FMUL R2, R2, R15 ;  /* 0x0000000f02027220 */ /* 0x000fc80000400000 */
[----:B------:R-:W-:-:S07]  /*0a90*/  FADD R26, R13, R2 ;  /* 0x000000020d1a7221 */ /* 0x000fce0000000000 */
.L_x_4:
[----:B------:R-:W-:Y:S05]  /*0aa0*/  BRA.U UP1, `(.L_x_0) ;  /* 0x0000000101307547 */ /* 0x000fea000b800000 */
[----:B------:R-:W0:Y:S01]  /*0ab0*/  LDC.64 R4, c[0x0][0x380] ;  /* 0x0000e000ff047b82 */ /* 0x000e220000000a00 */
[----:B------:R-:W-:Y:S01]  /*0ac0*/  IADD3 R9, PT, PT, R16, UR4, RZ ;  /* 0x0000000410097c10 */ /* 0x000fe2000fffe0ff */
[----:B------:R-:W-:-:S06]  /*0ad0*/  IMAD R11, R3, UR4, R0 ;  /* 0x00000004030b7c24 */ /* 0x000fcc000f8e0200 */
[----:B------:R-:W1:Y:S01]  /*0ae0*/  LDC.64 R6, c[0x0][0x388] ;  /* 0x0000e200ff067b82 */ /* 0x000e620000000a00 */
[----:B0-----:R-:W-:-:S06]  /*0af0*/  IMAD.WIDE.U32 R4, R9, 0x2, R4 ;  /* 0x0000000209047825 */ /* 0x001fcc00078e0004 */
[----:B------:R-:W2:Y:S01]  /*0b00*/  LDG.E.U16 R4, desc[UR8][R4.64] ;  /* 0x0000000804047981 */ /* 0x000ea2000c1e1500 */
[----:B-1----:R-:W-:-:S06]  /*0b10*/  IMAD.WIDE R6, R11, 0x2, R6 ;  /* 0x000000020b067825 */ /* 0x002fcc00078e0206 */
[----:B------:R-:W3:Y:S01]  /*0b20*/  LDG.E.U16 R6, desc[UR8][R6.64] ;  /* 0x0000000806067981 */ /* 0x000ee2000c1e1500 */
[----:B--2---:R-:W-:Y:S02]  /*0b30*/  HADD2.F32 R2, -RZ, R4.H0_H0 ;  /* 0x20000004ff027230 */ /* 0x004fe40000004100 */
[----:B---3--:R-:W-:-:S05]  /*0b40*/  HADD2.F32 R9, -RZ, R6.H0_H0 ;  /* 0x20000006ff097230 */ /* 0x008fca0000004100 */
[----:B------:R-:W-:-:S04]  /*0b50*/  FMUL R9, R2, R9 ;  /* 0x0000000902097220 */ /* 0x000fc80000400000 */
[----:B------:R-:W-:-:S07]  /*0b60*/  FADD R26, R26, R9 ;  /* 0x000000091a1a7221 */ /* 0x000fce0000000000 */
.L_x_0:
[----:B------:R-:W0:Y:S01]  /*0b70*/  LDC.64 R4, c[0x0][0x390] ;  /* 0x0000e400ff047b82 */ /* 0x000e220000000a00 */
[----:B------:R-:W-:Y:S01]  /*0b80*/  IMAD R17, R17, R3, R0 ;  /* 0x0000000311117224 */ /* 0x000fe200078e0200 */
[----:B------:R-:W1:Y:S01]  /*0b90*/  LDCU UR4, c[0x0][0x3ac] ;  /* 0x00007580ff0477ac */ /* 0x000e620008000800 */
[----:B------:R-:W2:Y:S02]  /*0ba0*/  LDCU UR5, c[0x0][0x3b0] ;  /* 0x00007600ff0577ac */ /* 0x000ea40008000800 */
[----:B0-----:R-:W-:-:S03]  /*0bb0*/  IMAD.WIDE R2, R17, 0x4, R4 ;  /* 0x0000000411027825 */ /* 0x001fc600078e0204 */
[----:B------:R-:W0:Y:S03]  /*0bc0*/  LDC.64 R4, c[0x0][0x398] ;  /* 0x0000e600ff047b82 */ /* 0x000e260000000a00 */
[----:B------:R-:W2:Y:S01]  /*0bd0*/  LDG.E R2, desc[UR8][R2.64] ;  /* 0x0000000802027981 */ /* 0x000ea2000c1e1900 */
[----:B-1----:R-:W-:Y:S01]  /*0be0*/  FMUL R26, R26, UR4 ;  /* 0x000000041a1a7c20 */ /* 0x002fe20008400000 */
[----:B0-----:R-:W-:-:S04]  /*0bf0*/  IMAD.WIDE R4, R17, 0x4, R4 ;  /* 0x0000000411047825 */ /* 0x001fc800078e0204 */
[----:B--2---:R-:W-:-:S04]  /*0c00*/  FMUL R7, R2, UR5 ;  /* 0x0000000502077c20 */ /* 0x004fc80008400000 */
[----:B------:R-:W-:-:S05]  /*0c10*/  FADD R7, R26, R7 ;  /* 0x000000071a077221 */ /* 0x000fca0000000000 */
[----:B------:R-:W-:Y:S01]  /*0c20*/  STG.E desc[UR8][R4.64], R7 ;  /* 0x0000000704007986 */ /* 0x000fe2000c101908 */
[----:B------:R-:W-:Y:S05]  /*0c30*/  EXIT ;  /* 0x000000000000794d */ /* 0x000fea0003800000 */
.L_x_5:
[----:B------:R-:W-:-:S00]  /*0c40*/  BRA `(.L_x_5) ;  /* 0xfffffffc00fc7947 */ /* 0x000fc0000383ffff */
[----:B------:R-:W-:-:S00]  /*0c50*/  NOP ;  /* 0x0000000000007918 */ /* 0x000fc00000000000 */
        /* <DEDUP_REMOVED lines=10> */
.L_x_6:


//--------------------- .nv.shared.reserved.0     --------------------------
	.section	.nv.shared.reserved.0,"aw",@nobits
	.weak		__nv_reservedSMEM_offset_0_alias
	.size		__nv_reservedSMEM_offset_0_alias, 0, 64
	.other		__nv_reservedSMEM_offset_0_alias,@"STO_CUDA_RESERVED_SHARED STV_DEFAULT"
__nv_reservedSMEM_offset_0_alias:
	.zero		0
	.zero		64


//--------------------- .nv.constant0._Z16simple_wmma_gemmP6__halfS0_PfS1_iiiff --------------------------
	.section	.nv.constant0._Z16simple_wmma_gemmP6__halfS0_PfS1_iiiff,"a",@progbits
	.sectionflags	@""
	.align	4
.nv.constant0._Z16simple_wmma_gemmP6__halfS0_PfS1_iiiff:
	.zero		948


//--------------------- SYMBOLS --------------------------

	.type		.nv.reservedSmem.offset0,@object
	.size		.nv.reservedSmem.offset0,0x4
